//
// Generated by NVIDIA NVVM Compiler
//
// Compiler Build ID: CL-36424714
// Cuda compilation tools, release 13.0, V13.0.88
// Based on NVVM 20.0.0
//

.version 9.0
.target sm_100
.address_size 64

	// .globl	_Z4scanPiS_S_i
// _ZZ4scanPiS_S_iE4temp has been demoted

.visible .entry _Z4scanPiS_S_i(
	.param .u64 .ptr .align 1 _Z4scanPiS_S_i_param_0,
	.param .u64 .ptr .align 1 _Z4scanPiS_S_i_param_1,
	.param .u64 .ptr .align 1 _Z4scanPiS_S_i_param_2,
	.param .u32 _Z4scanPiS_S_i_param_3
)
{
	.reg .pred 	%p<12>;
	.reg .b32 	%r<28>;
	.reg .b32 	%f<8>;
	.reg .b64 	%rd<13>;
	// demoted variable
	.shared .align 4 .b8 _ZZ4scanPiS_S_iE4temp[4096];
	ld.param.u64 	%rd1, [_Z4scanPiS_S_i_param_0];
	ld.param.u64 	%rd2, [_Z4scanPiS_S_i_param_1];
	ld.param.u64 	%rd3, [_Z4scanPiS_S_i_param_2];
	ld.param.u32 	%r11, [_Z4scanPiS_S_i_param_3];
	mov.u32 	%r1, %ctaid.x;
	mov.u32 	%r2, %ntid.x;
	mov.u32 	%r3, %tid.x;
	mad.lo.s32 	%r4, %r1, %r2, %r3;
	setp.ge.s32 	%p1, %r4, %r11;
	setp.lt.s32 	%p2, %r4, 1;
	shl.b32 	%r12, %r3, 2;
	mov.u32 	%r13, _ZZ4scanPiS_S_iE4temp;
	add.s32 	%r5, %r13, %r12;
	or.pred  	%p3, %p2, %p1;
	@%p3 bra 	$L__BB0_2;
	cvta.to.global.u64 	%rd4, %rd1;
	add.s32 	%r15, %r4, -1;
	mul.wide.u32 	%rd5, %r15, 4;
	add.s64 	%rd6, %rd4, %rd5;
	ld.global.u32 	%r16, [%rd6];
	cvt.rn.f32.s32 	%f1, %r16;
	st.shared.f32 	[%r5], %f1;
	bra.uni 	$L__BB0_3;
$L__BB0_2:
	mov.b32 	%r14, 0;
	st.shared.u32 	[_ZZ4scanPiS_S_iE4temp], %r14;
$L__BB0_3:
	setp.lt.u32 	%p4, %r2, 2;
	@%p4 bra 	$L__BB0_10;
	mov.b32 	%r25, 1;
$L__BB0_5:
	bar.sync 	0;
	setp.lt.u32 	%p5, %r3, %r25;
	@%p5 bra 	$L__BB0_7;
	sub.s32 	%r19, %r3, %r25;
	shl.b32 	%r20, %r19, 2;
	add.s32 	%r22, %r13, %r20;
	ld.shared.f32 	%f2, [%r22];
	cvt.rzi.s32.f32 	%r27, %f2;
$L__BB0_7:
	setp.lt.u32 	%p6, %r3, %r25;
	bar.sync 	0;
	@%p6 bra 	$L__BB0_9;
	cvt.rn.f32.s32 	%f3, %r27;
	ld.shared.f32 	%f4, [%r5];
	add.f32 	%f5, %f4, %f3;
	st.shared.f32 	[%r5], %f5;
$L__BB0_9:
	shl.b32 	%r25, %r25, 1;
	setp.lt.u32 	%p7, %r25, %r2;
	@%p7 bra 	$L__BB0_5;
$L__BB0_10:
	setp.ge.s32 	%p8, %r4, %r11;
	bar.sync 	0;
	@%p8 bra 	$L__BB0_12;
	ld.shared.f32 	%f6, [%r5];
	cvt.rzi.s32.f32 	%r23, %f6;
	cvta.to.global.u64 	%rd7, %rd2;
	mul.wide.s32 	%rd8, %r4, 4;
	add.s64 	%rd9, %rd7, %rd8;
	st.global.u32 	[%rd9], %r23;
$L__BB0_12:
	setp.ne.s32 	%p9, %r3, 0;
	setp.eq.s64 	%p10, %rd3, 0;
	or.pred  	%p11, %p9, %p10;
	@%p11 bra 	$L__BB0_14;
	ld.shared.f32 	%f7, [_ZZ4scanPiS_S_iE4temp+4092];
	cvt.rzi.s32.f32 	%r24, %f7;
	cvta.to.global.u64 	%rd10, %rd3;
	mul.wide.u32 	%rd11, %r1, 4;
	add.s64 	%rd12, %rd10, %rd11;
	st.global.u32 	[%rd12], %r24;
$L__BB0_14:
	ret;

}
	// .globl	_Z6finishPiS_i
.visible .entry _Z6finishPiS_i(
	.param .u64 .ptr .align 1 _Z6finishPiS_i_param_0,
	.param .u64 .ptr .align 1 _Z6finishPiS_i_param_1,
	.param .u32 _Z6finishPiS_i_param_2
)
{
	.reg .pred 	%p<2>;
	.reg .b32 	%r<8>;
	.reg .b64 	%rd<9>;

	ld.param.u64 	%rd1, [_Z6finishPiS_i_param_0];
	ld.param.u64 	%rd2, [_Z6finishPiS_i_param_1];
	mov.u32 	%r1, %ctaid.x;
	setp.eq.s32 	%p1, %r1, 0;
	@%p1 bra 	$L__BB1_2;
	cvta.to.global.u64 	%rd3, %rd2;
	cvta.to.global.u64 	%rd4, %rd1;
	mov.u32 	%r2, %tid.x;
	mul.wide.u32 	%rd5, %r1, 4;
	add.s64 	%rd6, %rd3, %rd5;
	ld.global.u32 	%r3, [%rd6];
	shl.b32 	%r4, %r1, 10;
	or.b32  	%r5, %r4, %r2;
	mul.wide.u32 	%rd7, %r5, 4;
	add.s64 	%rd8, %rd4, %rd7;
	ld.global.u32 	%r6, [%rd8];
	add.s32 	%r7, %r6, %r3;
	st.global.u32 	[%rd8], %r7;
$L__BB1_2:
	bar.sync 	0;
	ret;

}


// ===== COMPILED SASS (sm_100) =====

	.target	sm_100

	.elftype	@"ET_EXEC"


//--------------------- .note.nv.tkinfo           --------------------------
	.section	.note.nv.tkinfo,"",@"SHT_NOTE"
	.sectionflags	@"SHF_NOTE_NV_TKINFO"
	.tkinfo
        /*0018*/ 	.word	0x00000002
        /*0030*/ 	.string	""
        /*0030*/ 	.string	"ptxas"
        /*0030*/ 	.string	"Cuda compilation tools, release 13.0, V13.0.88"
        /*0030*/ 	.string	"Build cuda_13.0.r13.0/compiler.36424714_0"
        /*0030*/ 	.string	"-arch sm_100 -m 64 "



//--------------------- .note.nv.cuinfo           --------------------------
	.section	.note.nv.cuinfo,"",@"SHT_NOTE"
	.sectionflags	@"SHF_NOTE_NV_CUINFO"
        /*0018*/ 	.short	0x0002
        /*001a*/ 	.short	0x0064
        /*001c*/ 	.short	0x0082
	.zero		2


//--------------------- .nv.info                  --------------------------
	.section	.nv.info,"",@"SHT_CUDA_INFO"
	.align	4


	//----- nvinfo : EIATTR_REGCOUNT
	.align		4
        /*0000*/ 	.byte	0x04, 0x2f
        /*0002*/ 	.short	(.L_1 - .L_0)
	.align		4
.L_0:
        /*0004*/ 	.word	index@(_Z4scanPiS_S_i)
        /*0008*/ 	.word	0x0000000c


	//----- nvinfo : EIATTR_FRAME_SIZE
	.align		4
.L_1:
        /*000c*/ 	.byte	0x04, 0x11
        /*000e*/ 	.short	(.L_3 - .L_2)
	.align		4
.L_2:
        /*0010*/ 	.word	index@(_Z4scanPiS_S_i)
        /*0014*/ 	.word	0x00000000


	//----- nvinfo : EIATTR_REGCOUNT
	.align		4
.L_3:
        /*0018*/ 	.byte	0x04, 0x2f
        /*001a*/ 	.short	(.L_5 - .L_4)
	.align		4
.L_4:
        /*001c*/ 	.word	index@(_Z6finishPiS_i)
        /*0020*/ 	.word	0x0000000c


	//----- nvinfo : EIATTR_FRAME_SIZE
	.align		4
.L_5:
        /*0024*/ 	.byte	0x04, 0x11
        /*0026*/ 	.short	(.L_7 - .L_6)
	.align		4
.L_6:
        /*0028*/ 	.word	index@(_Z6finishPiS_i)
        /*002c*/ 	.word	0x00000000


	//----- nvinfo : EIATTR_MIN_STACK_SIZE
	.align		4
.L_7:
        /*0030*/ 	.byte	0x04, 0x12
        /*0032*/ 	.short	(.L_9 - .L_8)
	.align		4
.L_8:
        /*0034*/ 	.word	index@(_Z6finishPiS_i)
        /*0038*/ 	.word	0x00000000


	//----- nvinfo : EIATTR_MIN_STACK_SIZE
	.align		4
.L_9:
        /*003c*/ 	.byte	0x04, 0x12
        /*003e*/ 	.short	(.L_11 - .L_10)
	.align		4
.L_10:
        /*0040*/ 	.word	index@(_Z4scanPiS_S_i)
        /*0044*/ 	.word	0x00000000
.L_11:


//--------------------- .nv.compat                --------------------------
	.section	.nv.compat,"",@"SHT_CUDA_COMPAT_INFO"
	.align	4
        /*0000*/ 	.byte	0x02, 0x09, 0x00, 0x00, 0x02, 0x02, 0x01, 0x00, 0x02, 0x05, 0x05, 0x00, 0x03, 0x07, 0x01, 0x01
        /*0010*/ 	.byte	0x02, 0x03, 0x00, 0x00, 0x02, 0x06, 0x01, 0x00, 0x04, 0x0b, 0x08, 0x00, 0x09, 0x00, 0x00, 0x00
        /*0020*/ 	.byte	0x00, 0x00, 0x00, 0x00


//--------------------- .nv.info._Z6finishPiS_i   --------------------------
	.section	.nv.info._Z6finishPiS_i,"",@"SHT_CUDA_INFO"
	.sectionflags	@""
	.align	4


	//----- nvinfo : EIATTR_CUDA_API_VERSION
	.align		4
        /*0000*/ 	.byte	0x04, 0x37
        /*0002*/ 	.short	(.L_13 - .L_12)
.L_12:
        /*0004*/ 	.word	0x00000082


	//----- nvinfo : EIATTR_KPARAM_INFO
	.align		4
.L_13:
        /*0008*/ 	.byte	0x04, 0x17
        /*000a*/ 	.short	(.L_15 - .L_14)
.L_14:
        /*000c*/ 	.word	0x00000000
        /*0010*/ 	.short	0x0002
        /*0012*/ 	.short	0x0010
        /*0014*/ 	.byte	0x00, 0xf0, 0x11, 0x00


	//----- nvinfo : EIATTR_KPARAM_INFO
	.align		4
.L_15:
        /*0018*/ 	.byte	0x04, 0x17
        /*001a*/ 	.short	(.L_17 - .L_16)
.L_16:
        /*001c*/ 	.word	0x00000000
        /*0020*/ 	.short	0x0001
        /*0022*/ 	.short	0x0008
        /*0024*/ 	.byte	0x00, 0xf5, 0x21, 0x00


	//----- nvinfo : EIATTR_KPARAM_INFO
	.align		4
.L_17:
        /*0028*/ 	.byte	0x04, 0x17
        /*002a*/ 	.short	(.L_19 - .L_18)
.L_18:
        /*002c*/ 	.word	0x00000000
        /*0030*/ 	.short	0x0000
        /*0032*/ 	.short	0x0000
        /*0034*/ 	.byte	0x00, 0xf5, 0x21, 0x00


	//----- nvinfo : EIATTR_SPARSE_MMA_MASK
	.align		4
.L_19:
        /*0038*/ 	.byte	0x03, 0x50
        /*003a*/ 	.short	0x0000


	//----- nvinfo : EIATTR_MAXREG_COUNT
	.align		4
        /*003c*/ 	.byte	0x03, 0x1b
        /*003e*/ 	.short	0x00ff


	//----- nvinfo : EIATTR_NUM_BARRIERS
	.align		4
        /*0040*/ 	.byte	0x02, 0x4c
        /*0042*/ 	.byte	0x01
	.zero		1


	//----- nvinfo : EIATTR_MERCURY_ISA_VERSION
	.align		4
        /*0044*/ 	.byte	0x03, 0x5f
        /*0046*/ 	.short	0x0101


	//----- nvinfo : EIATTR_VRC_CTA_INIT_COUNT
	.align		4
        /*0048*/ 	.byte	0x02, 0x4a
	.zero		1
	.zero		1


	//----- nvinfo : EIATTR_EXIT_INSTR_OFFSETS
	.align		4
        /*004c*/ 	.byte	0x04, 0x1c
        /*004e*/ 	.short	(.L_21 - .L_20)


	//   ....[0]....
.L_20:
        /*0050*/ 	.word	0x00000110


	//----- nvinfo : EIATTR_CBANK_PARAM_SIZE
	.align		4
.L_21:
        /*0054*/ 	.byte	0x03, 0x19
        /*0056*/ 	.short	0x0014


	//----- nvinfo : EIATTR_PARAM_CBANK
	.align		4
        /*0058*/ 	.byte	0x04, 0x0a
        /*005a*/ 	.short	(.L_23 - .L_22)
	.align		4
.L_22:
        /*005c*/ 	.word	index@(.nv.constant0._Z6finishPiS_i)
        /*0060*/ 	.short	0x0380
        /*0062*/ 	.short	0x0014


	//----- nvinfo : EIATTR_SW_WAR
	.align		4
.L_23:
        /*0064*/ 	.byte	0x04, 0x36
        /*0066*/ 	.short	(.L_25 - .L_24)
.L_24:
        /*0068*/ 	.word	0x00000008
.L_25:


//--------------------- .nv.info._Z4scanPiS_S_i   --------------------------
	.section	.nv.info._Z4scanPiS_S_i,"",@"SHT_CUDA_INFO"
	.sectionflags	@""
	.align	4


	//----- nvinfo : EIATTR_CUDA_API_VERSION
	.align		4
        /*0000*/ 	.byte	0x04, 0x37
        /*0002*/ 	.short	(.L_27 - .L_26)
.L_26:
        /*0004*/ 	.word	0x00000082


	//----- nvinfo : EIATTR_KPARAM_INFO
	.align		4
.L_27:
        /*0008*/ 	.byte	0x04, 0x17
        /*000a*/ 	.short	(.L_29 - .L_28)
.L_28:
        /*000c*/ 	.word	0x00000000
        /*0010*/ 	.short	0x0003
        /*0012*/ 	.short	0x0018
        /*0014*/ 	.byte	0x00, 0xf0, 0x11, 0x00


	//----- nvinfo : EIATTR_KPARAM_INFO
	.align		4
.L_29:
        /*0018*/ 	.byte	0x04, 0x17
        /*001a*/ 	.short	(.L_31 - .L_30)
.L_30:
        /*001c*/ 	.word	0x00000000
        /*0020*/ 	.short	0x0002
        /*0022*/ 	.short	0x0010
        /*0024*/ 	.byte	0x00, 0xf5, 0x21, 0x00


	//----- nvinfo : EIATTR_KPARAM_INFO
	.align		4
.L_31:
        /*0028*/ 	.byte	0x04, 0x17
        /*002a*/ 	.short	(.L_33 - .L_32)
.L_32:
        /*002c*/ 	.word	0x00000000
        /*0030*/ 	.short	0x0001
        /*0032*/ 	.short	0x0008
        /*0034*/ 	.byte	0x00, 0xf5, 0x21, 0x00


	//----- nvinfo : EIATTR_KPARAM_INFO
	.align		4
.L_33:
        /*0038*/ 	.byte	0x04, 0x17
        /*003a*/ 	.short	(.L_35 - .L_34)
.L_34:
        /*003c*/ 	.word	0x00000000
        /*0040*/ 	.short	0x0000
        /*0042*/ 	.short	0x0000
        /*0044*/ 	.byte	0x00, 0xf5, 0x21, 0x00


	//----- nvinfo : EIATTR_SPARSE_MMA_MASK
	.align		4
.L_35:
        /*0048*/ 	.byte	0x03, 0x50
        /*004a*/ 	.short	0x0000


	//----- nvinfo : EIATTR_MAXREG_COUNT
	.align		4
        /*004c*/ 	.byte	0x03, 0x1b
        /*004e*/ 	.short	0x00ff


	//----- nvinfo : EIATTR_NUM_BARRIERS
	.align		4
        /*0050*/ 	.byte	0x02, 0x4c
        /*0052*/ 	.byte	0x01
	.zero		1


	//----- nvinfo : EIATTR_MERCURY_ISA_VERSION
	.align		4
        /*0054*/ 	.byte	0x03, 0x5f
        /*0056*/ 	.short	0x0101


	//----- nvinfo : EIATTR_VRC_CTA_INIT_COUNT
	.align		4
        /*0058*/ 	.byte	0x02, 0x4a
	.zero		1
	.zero		1


	//----- nvinfo : EIATTR_EXIT_INSTR_OFFSETS
	.align		4
        /*005c*/ 	.byte	0x04, 0x1c
        /*005e*/ 	.short	(.L_37 - .L_36)


	//   ....[0]....
.L_36:
        /*0060*/ 	.word	0x00000310


	//   ....[1]....
        /*0064*/ 	.word	0x000003a0


	//----- nvinfo : EIATTR_CBANK_PARAM_SIZE
	.align		4
.L_37:
        /*0068*/ 	.byte	0x03, 0x19
        /*006a*/ 	.short	0x001c


	//----- nvinfo : EIATTR_PARAM_CBANK
	.align		4
        /*006c*/ 	.byte	0x04, 0x0a
        /*006e*/ 	.short	(.L_39 - .L_38)
	.align		4
.L_38:
        /*0070*/ 	.word	index@(.nv.constant0._Z4scanPiS_S_i)
        /*0074*/ 	.short	0x0380
        /*0076*/ 	.short	0x001c


	//----- nvinfo : EIATTR_SW_WAR
	.align		4
.L_39:
        /*0078*/ 	.byte	0x04, 0x36
        /*007a*/ 	.short	(.L_41 - .L_40)
.L_40:
        /*007c*/ 	.word	0x00000008
.L_41:


//--------------------- .nv.callgraph             --------------------------
	.section	.nv.callgraph,"",@"SHT_CUDA_CALLGRAPH"
	.align	4
	.sectionentsize	8
	.align		4
        /*0000*/ 	.word	0x00000000
	.align		4
        /*0004*/ 	.word	0xffffffff
	.align		4
        /*0008*/ 	.word	0x00000000
	.align		4
        /*000c*/ 	.word	0xfffffffe
	.align		4
        /*0010*/ 	.word	0x00000000
	.align		4
        /*0014*/ 	.word	0xfffffffd
	.align		4
        /*0018*/ 	.word	0x00000000
	.align		4
        /*001c*/ 	.word	0xfffffffc


//--------------------- .text._Z6finishPiS_i      --------------------------
	.section	.text._Z6finishPiS_i,"ax",@progbits
	.align	128
        .global         _Z6finishPiS_i
        .type           _Z6finishPiS_i,@function
        .size           _Z6finishPiS_i,(.L_x_5 - _Z6finishPiS_i)
        .other          _Z6finishPiS_i,@"STO_CUDA_ENTRY STV_DEFAULT"
_Z6finishPiS_i:
.text._Z6finishPiS_i:
[----:B------:R-:W-:Y:S01]  /*0000*/  LDC R1, c[0x0][0x37c] ;  /* 0x0000df00ff017b82 */ /* 0x000fe20000000800 */
[----:B------:R-:W0:Y:S02]  /*0010*/  S2R R9, SR_CTAID.X ;  /* 0x0000000000097919 */ /* 0x000e240000002500 */
[----:B0-----:R-:W-:-:S13]  /*0020*/  ISETP.NE.AND P0, PT, R9, RZ, PT ;  /* 0x000000ff0900720c */ /* 0x001fda0003f05270 */
[----:B------:R-:W-:Y:S05]  /*0030*/  @!P0 BRA `(.L_x_0) ;  /* 0x0000000000308947 */ /* 0x000fea0003800000 */
[----:B------:R-:W0:Y:S01]  /*0040*/  S2R R7, SR_TID.X ;  /* 0x0000000000077919 */ /* 0x000e220000002100 */
[----:B------:R-:W1:Y:S01]  /*0050*/  LDC.64 R2, c[0x0][0x388] ;  /* 0x0000e200ff027b82 */ /* 0x000e620000000a00 */
[----:B------:R-:W2:Y:S01]  /*0060*/  LDCU.64 UR4, c[0x0][0x358] ;  /* 0x00006b00ff0477ac */ /* 0x000ea20008000a00 */
[----:B------:R-:W-:-:S06]  /*0070*/  SHF.L.U32 R0, R9, 0xa, RZ ;  /* 0x0000000a09007819 */ /* 0x000fcc00000006ff */
[----:B------:R-:W3:Y:S01]  /*0080*/  LDC.64 R4, c[0x0][0x380] ;  /* 0x0000e000ff047b82 */ /* 0x000ee20000000a00 */
[----:B-1----:R-:W-:-:S06]  /*0090*/  IMAD.WIDE.U32 R2, R9, 0x4, R2 ;  /* 0x0000000409027825 */ /* 0x002fcc00078e0002 */
[----:B--2---:R-:W2:Y:S01]  /*00a0*/  LDG.E R2, desc[UR4][R2.64] ;  /* 0x0000000402027981 */ /* 0x004ea2000c1e1900 */
[----:B0-----:R-:W-:-:S05]  /*00b0*/  LOP3.LUT R7, R0, R7, RZ, 0xfc, !PT ;  /* 0x0000000700077212 */ /* 0x001fca00078efcff */
[----:B---3--:R-:W-:-:S05]  /*00c0*/  IMAD.WIDE.U32 R4, R7, 0x4, R4 ;  /* 0x0000000407047825 */ /* 0x008fca00078e0004 */
[----:B------:R-:W2:Y:S02]  /*00d0*/  LDG.E R7, desc[UR4][R4.64] ;  /* 0x0000000404077981 */ /* 0x000ea4000c1e1900 */
[----:B--2---:R-:W-:-:S05]  /*00e0*/  IADD3 R7, PT, PT, R2, R7, RZ ;  /* 0x0000000702077210 */ /* 0x004fca0007ffe0ff */
[----:B------:R0:W-:Y:S02]  /*00f0*/  STG.E desc[UR4][R4.64], R7 ;  /* 0x0000000704007986 */ /* 0x0001e4000c101904 */
.L_x_0:
[----:B------:R-:W-:Y:S06]  /*0100*/  BAR.SYNC.DEFER_BLOCKING 0x0 ;  /* 0x0000000000007b1d */ /* 0x000fec0000010000 */
[----:B------:R-:W-:Y:S05]  /*0110*/  EXIT ;  /* 0x000000000000794d */ /* 0x000fea0003800000 */
.L_x_1:
[----:B------:R-:W-:-:S00]  /*0120*/  BRA `(.L_x_1) ;  /* 0xfffffffc00fc7947 */ /* 0x000fc0000383ffff */
[----:B------:R-:W-:-:S00]  /*0130*/  NOP ;  /* 0x0000000000007918 */ /* 0x000fc00000000000 */
        /* <DEDUP_REMOVED lines=12> */
.L_x_5:


//--------------------- .text._Z4scanPiS_S_i      --------------------------
	.section	.text._Z4scanPiS_S_i,"ax",@progbits
	.align	128
        .global         _Z4scanPiS_S_i
        .type           _Z4scanPiS_S_i,@function
        .size           _Z4scanPiS_S_i,(.L_x_6 - _Z4scanPiS_S_i)
        .other          _Z4scanPiS_S_i,@"STO_CUDA_ENTRY STV_DEFAULT"
_Z4scanPiS_S_i:
.text._Z4scanPiS_S_i:
[----:B------:R-:W-:Y:S01]  /*0000*/  LDC R1, c[0x0][0x37c] ;  /* 0x0000df00ff017b82 */ /* 0x000fe20000000800 */
[----:B------:R-:W0:Y:S01]  /*0010*/  S2R R9, SR_CTAID.X ;  /* 0x0000000000097919 */ /* 0x000e220000002500 */
[----:B------:R-:W0:Y:S01]  /*0020*/  LDCU UR8, c[0x0][0x360] ;  /* 0x00006c00ff0877ac */ /* 0x000e220008000800 */
[----:B------:R-:W0:Y:S01]  /*0030*/  S2R R6, SR_TID.X ;  /* 0x0000000000067919 */ /* 0x000e220000002100 */
[----:B------:R-:W1:Y:S01]  /*0040*/  LDCU UR4, c[0x0][0x398] ;  /* 0x00007300ff0477ac */ /* 0x000e620008000800 */
[----:B------:R-:W2:Y:S01]  /*0050*/  LDCU.64 UR6, c[0x0][0x358] ;  /* 0x00006b00ff0677ac */ /* 0x000ea20008000a00 */
[----:B0-----:R-:W-:-:S05]  /*0060*/  IMAD R5, R9, UR8, R6 ;  /* 0x0000000809057c24 */ /* 0x001fca000f8e0206 */
[----:B-1----:R-:W-:-:S04]  /*0070*/  ISETP.GE.AND P0, PT, R5, UR4, PT ;  /* 0x0000000405007c0c */ /* 0x002fc8000bf06270 */
[----:B------:R-:W-:-:S13]  /*0080*/  ISETP.LT.OR P0, PT, R5, 0x1, P0 ;  /* 0x000000010500780c */ /* 0x000fda0000701670 */
[----:B------:R-:W0:Y:S01]  /*0090*/  @!P0 LDC.64 R2, c[0x0][0x380] ;  /* 0x0000e000ff028b82 */ /* 0x000e220000000a00 */
[----:B------:R-:W-:-:S04]  /*00a0*/  @!P0 VIADD R7, R5, 0xffffffff ;  /* 0xffffffff05078836 */ /* 0x000fc80000000000 */
[----:B0-----:R-:W-:-:S06]  /*00b0*/  @!P0 IMAD.WIDE.U32 R2, R7, 0x4, R2 ;  /* 0x0000000407028825 */ /* 0x001fcc00078e0002 */
[----:B--2---:R-:W2:Y:S01]  /*00c0*/  @!P0 LDG.E R2, desc[UR6][R2.64] ;  /* 0x0000000602028981 */ /* 0x004ea2000c1e1900 */
[----:B------:R-:W0:Y:S01]  /*00d0*/  S2UR UR5, SR_CgaCtaId ;  /* 0x00000000000579c3 */ /* 0x000e220000008800 */
[----:B------:R-:W-:Y:S01]  /*00e0*/  UMOV UR4, 0x400 ;  /* 0x0000040000047882 */ /* 0x000fe20000000000 */
[----:B------:R-:W-:Y:S02]  /*00f0*/  UISETP.GE.U32.AND UP0, UPT, UR8, 0x2, UPT ;  /* 0x000000020800788c */ /* 0x000fe4000bf06070 */
[----:B0-----:R-:W-:-:S06]  /*0100*/  ULEA UR4, UR5, UR4, 0x18 ;  /* 0x0000000405047291 */ /* 0x001fcc000f8ec0ff */
[----:B------:R-:W-:Y:S02]  /*0110*/  LEA R0, R6, UR4, 0x2 ;  /* 0x0000000406007c11 */ /* 0x000fe4000f8e10ff */
[----:B--2---:R-:W-:-:S05]  /*0120*/  @!P0 I2FP.F32.S32 R7, R2 ;  /* 0x0000000200078245 */ /* 0x004fca0000201400 */
[----:B------:R0:W-:Y:S04]  /*0130*/  @!P0 STS [R0], R7 ;  /* 0x0000000700008388 */ /* 0x0001e80000000800 */
[----:B------:R-:W-:Y:S01]  /*0140*/  @P0 STS [UR4], RZ ;  /* 0x000000ffff000988 */ /* 0x000fe20008000804 */
[----:B------:R-:W-:Y:S05]  /*0150*/  BRA.U !UP0, `(.L_x_2) ;  /* 0x00000001083c7547 */ /* 0x000fea000b800000 */
[----:B------:R-:W-:-:S05]  /*0160*/  UMOV UR5, 0x1 ;  /* 0x0000000100057882 */ /* 0x000fca0000000000 */
.L_x_3:
[----:B------:R-:W-:Y:S01]  /*0170*/  BAR.SYNC.DEFER_BLOCKING 0x0 ;  /* 0x0000000000007b1d */ /* 0x000fe20000010000 */
[----:B------:R-:W-:-:S13]  /*0180*/  ISETP.GE.U32.AND P0, PT, R6, UR5, PT ;  /* 0x0000000506007c0c */ /* 0x000fda000bf06070 */
[----:B------:R-:W-:Y:S01]  /*0190*/  @P0 VIADD R2, R6, -UR5 ;  /* 0x8000000506020c36 */ /* 0x000fe20008000000 */
[----:B------:R-:W-:-:S04]  /*01a0*/  USHF.L.U32 UR5, UR5, 0x1, URZ ;  /* 0x0000000105057899 */ /* 0x000fc800080006ff */
[----:B------:R-:W-:Y:S01]  /*01b0*/  @P0 LEA R2, R2, UR4, 0x2 ;  /* 0x0000000402020c11 */ /* 0x000fe2000f8e10ff */
[----:B------:R-:W-:-:S05]  /*01c0*/  UISETP.GE.U32.AND UP0, UPT, UR5, UR8, UPT ;  /* 0x000000080500728c */ /* 0x000fca000bf06070 */
[----:B-1----:R-:W1:Y:S01]  /*01d0*/  @P0 LDS R2, [R2] ;  /* 0x0000000002020984 */ /* 0x002e620000000800 */
[----:B------:R-:W-:Y:S06]  /*01e0*/  BAR.SYNC.DEFER_BLOCKING 0x0 ;  /* 0x0000000000007b1d */ /* 0x000fec0000010000 */
[----:B0-----:R-:W0:Y:S01]  /*01f0*/  @P0 LDS R7, [R0] ;  /* 0x0000000000070984 */ /* 0x001e220000000800 */
[----:B-1----:R-:W1:Y:S02]  /*0200*/  @P0 F2I.TRUNC.NTZ R3, R2 ;  /* 0x0000000200030305 */ /* 0x002e64000020f100 */
[----:B-1----:R-:W-:-:S05]  /*0210*/  @P0 I2FP.F32.S32 R4, R3 ;  /* 0x0000000300040245 */ /* 0x002fca0000201400 */
[----:B0-----:R-:W-:-:S05]  /*0220*/  @P0 FADD R7, R4, R7 ;  /* 0x0000000704070221 */ /* 0x001fca0000000000 */
[----:B------:R1:W-:Y:S01]  /*0230*/  @P0 STS [R0], R7 ;  /* 0x0000000700000388 */ /* 0x0003e20000000800 */
[----:B------:R-:W-:Y:S05]  /*0240*/  BRA.U !UP0, `(.L_x_3) ;  /* 0xfffffffd08c87547 */ /* 0x000fea000b83ffff */
.L_x_2:
[----:B------:R-:W2:Y:S01]  /*0250*/  LDCU UR4, c[0x0][0x398] ;  /* 0x00007300ff0477ac */ /* 0x000ea20008000800 */
[----:B------:R-:W-:Y:S01]  /*0260*/  BAR.SYNC.DEFER_BLOCKING 0x0 ;  /* 0x0000000000007b1d */ /* 0x000fe20000010000 */
[----:B--2---:R-:W-:-:S05]  /*0270*/  ISETP.GE.AND P1, PT, R5, UR4, PT ;  /* 0x0000000405007c0c */ /* 0x004fca000bf26270 */
[----:B------:R-:W2:Y:S08]  /*0280*/  LDCU.64 UR4, c[0x0][0x390] ;  /* 0x00007200ff0477ac */ /* 0x000eb00008000a00 */
[----:B01----:R-:W0:Y:S01]  /*0290*/  @!P1 LDS R0, [R0] ;  /* 0x0000000000009984 */ /* 0x003e220000000800 */
[----:B------:R-:W1:Y:S01]  /*02a0*/  @!P1 LDC.64 R2, c[0x0][0x388] ;  /* 0x0000e200ff029b82 */ /* 0x000e620000000a00 */
[----:B--2---:R-:W-:-:S04]  /*02b0*/  ISETP.NE.U32.AND P0, PT, RZ, UR4, PT ;  /* 0x00000004ff007c0c */ /* 0x004fc8000bf05070 */
[----:B------:R-:W-:-:S04]  /*02c0*/  ISETP.NE.AND.EX P0, PT, RZ, UR5, PT, P0 ;  /* 0x00000005ff007c0c */ /* 0x000fc8000bf05300 */
[----:B------:R-:W-:Y:S01]  /*02d0*/  ISETP.NE.OR P0, PT, R6, RZ, !P0 ;  /* 0x000000ff0600720c */ /* 0x000fe20004705670 */
[----:B-1----:R-:W-:Y:S01]  /*02e0*/  @!P1 IMAD.WIDE R2, R5, 0x4, R2 ;  /* 0x0000000405029825 */ /* 0x002fe200078e0202 */
[----:B0-----:R-:W0:Y:S04]  /*02f0*/  @!P1 F2I.TRUNC.NTZ R7, R0 ;  /* 0x0000000000079305 */ /* 0x001e28000020f100 */
[----:B0-----:R0:W-:Y:S07]  /*0300*/  @!P1 STG.E desc[UR6][R2.64], R7 ;  /* 0x0000000702009986 */ /* 0x0011ee000c101906 */
[----:B------:R-:W-:Y:S05]  /*0310*/  @P0 EXIT ;  /* 0x000000000000094d */ /* 0x000fea0003800000 */
[----:B------:R-:W1:Y:S01]  /*0320*/  S2UR UR5, SR_CgaCtaId ;  /* 0x00000000000579c3 */ /* 0x000e620000008800 */
[----:B------:R-:W-:-:S07]  /*0330*/  UMOV UR4, 0x400 ;  /* 0x0000040000047882 */ /* 0x000fce0000000000 */
[----:B0-----:R-:W0:Y:S01]  /*0340*/  LDC.64 R2, c[0x0][0x390] ;  /* 0x0000e400ff027b82 */ /* 0x001e220000000a00 */
[----:B-1----:R-:W-:Y:S01]  /*0350*/  ULEA UR4, UR5, UR4, 0x18 ;  /* 0x0000000405047291 */ /* 0x002fe2000f8ec0ff */
[----:B0-----:R-:W-:-:S08]  /*0360*/  IMAD.WIDE.U32 R2, R9, 0x4, R2 ;  /* 0x0000000409027825 */ /* 0x001fd000078e0002 */
[----:B------:R-:W0:Y:S02]  /*0370*/  LDS R0, [UR4+0xffc] ;  /* 0x000ffc04ff007984 */ /* 0x000e240008000800 */
[----:B0-----:R-:W0:Y:S02]  /*0380*/  F2I.TRUNC.NTZ R5, R0 ;  /* 0x0000000000057305 */ /* 0x001e24000020f100 */
[----:B0-----:R-:W-:Y:S01]  /*0390*/  STG.E desc[UR6][R2.64], R5 ;  /* 0x0000000502007986 */ /* 0x001fe2000c101906 */
[----:B------:R-:W-:Y:S05]  /*03a0*/  EXIT ;  /* 0x000000000000794d */ /* 0x000fea0003800000 */
.L_x_4:
        /* <DEDUP_REMOVED lines=13> */
.L_x_6:


//--------------------- .nv.shared.reserved.0     --------------------------
	.section	.nv.shared.reserved.0,"aw",@nobits
	.weak		__nv_reservedSMEM_offset_0_alias
	.size		__nv_reservedSMEM_offset_0_alias, 0, 64
	.other		__nv_reservedSMEM_offset_0_alias,@"STO_CUDA_RESERVED_SHARED STV_DEFAULT"
__nv_reservedSMEM_offset_0_alias:
	.zero		0
	.zero		64


//--------------------- .nv.shared._Z4scanPiS_S_i --------------------------
	.section	.nv.shared._Z4scanPiS_S_i,"aw",@nobits
	.sectionflags	@""
	.align	4
.nv.shared._Z4scanPiS_S_i:
	.zero		5120


//--------------------- .nv.constant0._Z6finishPiS_i --------------------------
	.section	.nv.constant0._Z6finishPiS_i,"a",@progbits
	.sectionflags	@""
	.align	4
.nv.constant0._Z6finishPiS_i:
	.zero		916


//--------------------- .nv.constant0._Z4scanPiS_S_i --------------------------
	.section	.nv.constant0._Z4scanPiS_S_i,"a",@progbits
	.sectionflags	@""
	.align	4
.nv.constant0._Z4scanPiS_S_i:
	.zero		924


//--------------------- SYMBOLS --------------------------

	.type		.nv.reservedSmem.offset0,@object
	.size		.nv.reservedSmem.offset0,0x4
	.type		.nv.reservedSmem.cap,@object
	.size		.nv.reservedSmem.cap,0x4
